	.headerflags	@"EF_CUDA_TEXMODE_UNIFIED EF_CUDA_64BIT_ADDRESS EF_CUDA_ACCELERATORS EF_CUDA_SM90 EF_CUDA_VIRTUAL_SM(EF_CUDA_SM90)"
	.elftype	@"ET_EXEC"


//--------------------- .nv.info                  --------------------------
	.section	.nv.info,"",@"SHT_CUDA_INFO"
	.align	4


	//----- nvinfo : EIATTR_REGCOUNT
	.align		4
        /*0000*/ 	.byte	0x04, 0x2f
        /*0002*/ 	.short	(.L_1 - .L_0)
	.align		4
.L_0:
        /*0004*/ 	.word	index@(triton_poi_fused_pow_6)
        /*0008*/ 	.word	0x0000000a


	//----- nvinfo : EIATTR_MIN_STACK_SIZE
	.align		4
.L_1:
        /*000c*/ 	.byte	0x04, 0x12
        /*000e*/ 	.short	(.L_3 - .L_2)
	.align		4
.L_2:
        /*0010*/ 	.word	index@(triton_poi_fused_pow_6)
        /*0014*/ 	.word	0x00000000


	//----- nvinfo : EIATTR_FRAME_SIZE
	.align		4
.L_3:
        /*0018*/ 	.byte	0x04, 0x11
        /*001a*/ 	.short	(.L_5 - .L_4)
	.align		4
.L_4:
        /*001c*/ 	.word	index@(triton_poi_fused_pow_6)
        /*0020*/ 	.word	0x00000000


	//----- nvinfo : EIATTR_MIN_STACK_SIZE
	.align		4
.L_5:
        /*0024*/ 	.byte	0x04, 0x12
        /*0026*/ 	.short	(.L_7 - .L_6)
	.align		4
.L_6:
        /*0028*/ 	.word	index@(triton_poi_fused_pow_6)
        /*002c*/ 	.word	0x00000000
.L_7:


//--------------------- .nv.info.triton_poi_fused_pow_6 --------------------------
	.section	.nv.info.triton_poi_fused_pow_6,"",@"SHT_CUDA_INFO"
	.sectionflags	@""
	.align	4


	//----- nvinfo : EIATTR_CUDA_API_VERSION
	.align		4
        /*0000*/ 	.byte	0x04, 0x37
        /*0002*/ 	.short	(.L_9 - .L_8)
.L_8:
        /*0004*/ 	.word	0x0000007c


	//----- nvinfo : EIATTR_KPARAM_INFO
	.align		4
.L_9:
        /*0008*/ 	.byte	0x04, 0x17
        /*000a*/ 	.short	(.L_11 - .L_10)
.L_10:
        /*000c*/ 	.word	0x00000000
        /*0010*/ 	.short	0x0002
        /*0012*/ 	.short	0x0010
        /*0014*/ 	.byte	0x00, 0xf0, 0x11, 0x00


	//----- nvinfo : EIATTR_KPARAM_INFO
	.align		4
.L_11:
        /*0018*/ 	.byte	0x04, 0x17
        /*001a*/ 	.short	(.L_13 - .L_12)
.L_12:
        /*001c*/ 	.word	0x00000000
        /*0020*/ 	.short	0x0001
        /*0022*/ 	.short	0x0008
        /*0024*/ 	.byte	0x00, 0xf4, 0x21, 0x00


	//----- nvinfo : EIATTR_KPARAM_INFO
	.align		4
.L_13:
        /*0028*/ 	.byte	0x04, 0x17
        /*002a*/ 	.short	(.L_15 - .L_14)
.L_14:
        /*002c*/ 	.word	0x00000000
        /*0030*/ 	.short	0x0000
        /*0032*/ 	.short	0x0000
        /*0034*/ 	.byte	0x00, 0xf4, 0x21, 0x00


	//----- nvinfo : EIATTR_SPARSE_MMA_MASK
	.align		4
.L_15:
        /*0038*/ 	.byte	0x03, 0x50
        /*003a*/ 	.short	0x0000


	//----- nvinfo : EIATTR_MAXREG_COUNT
	.align		4
        /*003c*/ 	.byte	0x03, 0x1b
        /*003e*/ 	.short	0x00ff


	//----- nvinfo : EIATTR_EXIT_INSTR_OFFSETS
	.align		4
        /*0040*/ 	.byte	0x04, 0x1c
        /*0042*/ 	.short	(.L_17 - .L_16)


	//   ....[0]....
.L_16:
        /*0044*/ 	.word	0x000000d0


	//----- nvinfo : EIATTR_REQNTID
	.align		4
.L_17:
        /*0048*/ 	.byte	0x04, 0x10
        /*004a*/ 	.short	(.L_19 - .L_18)
.L_18:
        /*004c*/ 	.word	0x00000080
        /*0050*/ 	.word	0x00000001
        /*0054*/ 	.word	0x00000001


	//----- nvinfo : EIATTR_CBANK_PARAM_SIZE
	.align		4
.L_19:
        /*0058*/ 	.byte	0x03, 0x19
        /*005a*/ 	.short	0x0014


	//----- nvinfo : EIATTR_PARAM_CBANK
	.align		4
        /*005c*/ 	.byte	0x04, 0x0a
        /*005e*/ 	.short	(.L_21 - .L_20)
	.align		4
.L_20:
        /*0060*/ 	.word	index@(.nv.constant0.triton_poi_fused_pow_6)
        /*0064*/ 	.short	0x0210
        /*0066*/ 	.short	0x0014


	//----- nvinfo : EIATTR_SW_WAR
	.align		4
.L_21:
        /*0068*/ 	.byte	0x04, 0x36
        /*006a*/ 	.short	(.L_23 - .L_22)
.L_22:
        /*006c*/ 	.word	0x00000008
.L_23:


//--------------------- .nv.callgraph             --------------------------
	.section	.nv.callgraph,"",@"SHT_CUDA_CALLGRAPH"
	.align	4
	.sectionentsize	8
	.align		4
        /*0000*/ 	.word	0x00000000
	.align		4
        /*0004*/ 	.word	0xffffffff
	.align		4
        /*0008*/ 	.word	0x00000000
	.align		4
        /*000c*/ 	.word	0xfffffffe
	.align		4
        /*0010*/ 	.word	0x00000000
	.align		4
        /*0014*/ 	.word	0xfffffffd
	.align		4
        /*0018*/ 	.word	0x00000000
	.align		4
        /*001c*/ 	.word	0xfffffffc


//--------------------- .text.triton_poi_fused_pow_6 --------------------------
	.section	.text.triton_poi_fused_pow_6,"ax",@progbits
	.align	128
        .global         triton_poi_fused_pow_6
        .type           triton_poi_fused_pow_6,@function
        .size           triton_poi_fused_pow_6,(.L_x_1 - triton_poi_fused_pow_6)
        .other          triton_poi_fused_pow_6,@"STO_CUDA_ENTRY STV_DEFAULT"
triton_poi_fused_pow_6:
.text.triton_poi_fused_pow_6:
[----:B------:R-:W-:Y:S01]  /*0000*/  LDC R1, c[0x0][0x28] ;  /* 0x00000a00ff017b82 */ /* 0x000fe20000000800 */
[----:B------:R-:W1:Y:S07]  /*0010*/  S2R R0, SR_TID.X ;  /* 0x0000000000007919 */ /* 0x000e6e0000002100 */
[----:B------:R-:W2:Y:S01]  /*0020*/  LDC.64 R2, c[0x0][0x210] ;  /* 0x00008400ff027b82 */ /* 0x000ea20000000a00 */
[----:B------:R-:W-:Y:S01]  /*0030*/  ULDC.64 UR4, c[0x0][0x208] ;  /* 0x0000820000047ab9 */ /* 0x000fe20000000a00 */
[----:B------:R-:W3:Y:S06]  /*0040*/  S2R R7, SR_CTAID.X ;  /* 0x0000000000077919 */ /* 0x000eec0000002500 */
[----:B------:R-:W4:Y:S01]  /*0050*/  LDC.64 R4, c[0x0][0x218] ;  /* 0x00008600ff047b82 */ /* 0x000f220000000a00 */
[----:B-1----:R-:W-:-:S04]  /*0060*/  LOP3.LUT R0, R0, 0x7f, RZ, 0xc0, !PT ;  /* 0x0000007f00007812 */ /* 0x002fc800078ec0ff */
[----:B---3--:R-:W-:-:S05]  /*0070*/  LEA R7, R7, R0, 0x7 ;  /* 0x0000000007077211 */ /* 0x008fca00078e38ff */
[----:B--2---:R-:W-:-:S06]  /*0080*/  IMAD.WIDE R2, R7, 0x4, R2 ;  /* 0x0000000407027825 */ /* 0x004fcc00078e0202 */
[----:B------:R-:W2:Y:S01]  /*0090*/  LDG.E R2, desc[UR4][R2.64] ;  /* 0x0000000402027981 */ /* 0x000ea2000c1e1900 */
[----:B----4-:R-:W-:-:S04]  /*00a0*/  IMAD.WIDE R4, R7, 0x4, R4 ;  /* 0x0000000407047825 */ /* 0x010fc800078e0204 */
[----:B--2---:R-:W-:-:S05]  /*00b0*/  FMUL R7, R2, R2 ;  /* 0x0000000202077220 */ /* 0x004fca0000400000 */
[----:B------:R-:W-:Y:S01]  /*00c0*/  STG.E desc[UR4][R4.64], R7 ;  /* 0x0000000704007986 */ /* 0x000fe2000c101904 */
[----:B------:R-:W-:Y:S05]  /*00d0*/  EXIT ;  /* 0x000000000000794d */ /* 0x000fea0003800000 */
.L_x_0:
[----:B------:R-:W-:-:S00]  /*00e0*/  BRA `(.L_x_0) ;  /* 0xfffffffc00fc7947 */ /* 0x000fc0000383ffff */
[----:B------:R-:W-:-:S00]  /*00f0*/  NOP ;  /* 0x0000000000007918 */ /* 0x000fc00000000000 */
        /* <DEDUP_REMOVED lines=8> */
.L_x_1:


//--------------------- .nv.constant0.triton_poi_fused_pow_6 --------------------------
	.section	.nv.constant0.triton_poi_fused_pow_6,"a",@progbits
	.sectionflags	@""
	.align	4
.nv.constant0.triton_poi_fused_pow_6:
	.zero		548
